//
// Generated by NVIDIA NVVM Compiler
//
// Compiler Build ID: CL-36424714
// Cuda compilation tools, release 13.0, V13.0.88
// Based on NVVM 20.0.0
//

.version 9.0
.target sm_100
.address_size 64

	// .globl	_Z17blockStripeKernelPiS_S_i

.visible .entry _Z17blockStripeKernelPiS_S_i(
	.param .u64 .ptr .align 1 _Z17blockStripeKernelPiS_S_i_param_0,
	.param .u64 .ptr .align 1 _Z17blockStripeKernelPiS_S_i_param_1,
	.param .u64 .ptr .align 1 _Z17blockStripeKernelPiS_S_i_param_2,
	.param .u32 _Z17blockStripeKernelPiS_S_i_param_3
)
{
	.reg .pred 	%p<10>;
	.reg .b32 	%r<105>;
	.reg .b64 	%rd<67>;

	ld.param.u64 	%rd14, [_Z17blockStripeKernelPiS_S_i_param_0];
	ld.param.u64 	%rd15, [_Z17blockStripeKernelPiS_S_i_param_1];
	ld.param.u32 	%r30, [_Z17blockStripeKernelPiS_S_i_param_3];
	cvta.to.global.u64 	%rd1, %rd15;
	cvta.to.global.u64 	%rd2, %rd14;
	mov.u32 	%r31, %ctaid.y;
	mov.u32 	%r32, %ntid.y;
	mov.u32 	%r33, %tid.y;
	mad.lo.s32 	%r1, %r31, %r32, %r33;
	mov.u32 	%r34, %ctaid.x;
	mov.u32 	%r35, %ntid.x;
	mov.u32 	%r36, %tid.x;
	mad.lo.s32 	%r2, %r34, %r35, %r36;
	max.s32 	%r37, %r1, %r2;
	setp.ge.s32 	%p1, %r37, %r30;
	@%p1 bra 	$L__BB0_13;
	mul.lo.s32 	%r3, %r30, %r1;
	and.b32  	%r4, %r30, 7;
	setp.lt.u32 	%p2, %r30, 8;
	mov.b32 	%r99, 0;
	mov.u32 	%r104, %r99;
	@%p2 bra 	$L__BB0_4;
	and.b32  	%r99, %r30, 2147483640;
	neg.s32 	%r93, %r99;
	mul.wide.s32 	%rd16, %r30, 4;
	add.s64 	%rd3, %rd1, %rd16;
	shl.b32 	%r7, %r30, 3;
	mul.wide.s32 	%rd17, %r30, 8;
	add.s64 	%rd4, %rd1, %rd17;
	mul.wide.s32 	%rd18, %r30, 12;
	add.s64 	%rd5, %rd1, %rd18;
	mul.wide.s32 	%rd19, %r30, 16;
	add.s64 	%rd6, %rd1, %rd19;
	mul.wide.s32 	%rd20, %r30, 20;
	add.s64 	%rd7, %rd1, %rd20;
	mul.wide.s32 	%rd21, %r30, 24;
	add.s64 	%rd8, %rd1, %rd21;
	mul.wide.s32 	%rd22, %r30, 28;
	add.s64 	%rd9, %rd1, %rd22;
	mul.wide.u32 	%rd23, %r3, 4;
	add.s64 	%rd24, %rd23, %rd2;
	add.s64 	%rd66, %rd24, 16;
	mov.b32 	%r104, 0;
	mov.u32 	%r92, %r2;
$L__BB0_3:
	.pragma "nounroll";
	mul.wide.s32 	%rd25, %r92, 4;
	add.s64 	%rd26, %rd3, %rd25;
	add.s64 	%rd27, %rd4, %rd25;
	add.s64 	%rd28, %rd5, %rd25;
	add.s64 	%rd29, %rd6, %rd25;
	add.s64 	%rd30, %rd7, %rd25;
	add.s64 	%rd31, %rd8, %rd25;
	add.s64 	%rd32, %rd9, %rd25;
	add.s64 	%rd33, %rd1, %rd25;
	ld.global.u32 	%r41, [%rd66+-16];
	ld.global.u32 	%r42, [%rd33];
	mad.lo.s32 	%r43, %r42, %r41, %r104;
	ld.global.u32 	%r44, [%rd66+-12];
	ld.global.u32 	%r45, [%rd26];
	mad.lo.s32 	%r46, %r45, %r44, %r43;
	ld.global.u32 	%r47, [%rd66+-8];
	ld.global.u32 	%r48, [%rd27];
	mad.lo.s32 	%r49, %r48, %r47, %r46;
	ld.global.u32 	%r50, [%rd66+-4];
	ld.global.u32 	%r51, [%rd28];
	mad.lo.s32 	%r52, %r51, %r50, %r49;
	ld.global.u32 	%r53, [%rd66];
	ld.global.u32 	%r54, [%rd29];
	mad.lo.s32 	%r55, %r54, %r53, %r52;
	ld.global.u32 	%r56, [%rd66+4];
	ld.global.u32 	%r57, [%rd30];
	mad.lo.s32 	%r58, %r57, %r56, %r55;
	ld.global.u32 	%r59, [%rd66+8];
	ld.global.u32 	%r60, [%rd31];
	mad.lo.s32 	%r61, %r60, %r59, %r58;
	ld.global.u32 	%r62, [%rd66+12];
	ld.global.u32 	%r63, [%rd32];
	mad.lo.s32 	%r104, %r63, %r62, %r61;
	add.s32 	%r93, %r93, 8;
	add.s32 	%r92, %r92, %r7;
	add.s64 	%rd66, %rd66, 32;
	setp.ne.s32 	%p3, %r93, 0;
	@%p3 bra 	$L__BB0_3;
$L__BB0_4:
	setp.eq.s32 	%p4, %r4, 0;
	@%p4 bra 	$L__BB0_12;
	and.b32  	%r17, %r30, 3;
	setp.lt.u32 	%p5, %r4, 4;
	@%p5 bra 	$L__BB0_7;
	add.s32 	%r65, %r99, %r3;
	mul.wide.u32 	%rd34, %r65, 4;
	add.s64 	%rd35, %rd2, %rd34;
	ld.global.u32 	%r66, [%rd35];
	mad.lo.s32 	%r67, %r99, %r30, %r2;
	mul.wide.s32 	%rd36, %r67, 4;
	add.s64 	%rd37, %rd1, %rd36;
	ld.global.u32 	%r68, [%rd37];
	mad.lo.s32 	%r69, %r68, %r66, %r104;
	cvt.u64.u32 	%rd38, %r3;
	cvt.u64.u32 	%rd39, %r99;
	add.s64 	%rd40, %rd39, %rd38;
	shl.b64 	%rd41, %rd40, 2;
	add.s64 	%rd42, %rd2, %rd41;
	ld.global.u32 	%r70, [%rd42+4];
	mul.wide.s32 	%rd43, %r30, 4;
	add.s64 	%rd44, %rd37, %rd43;
	ld.global.u32 	%r71, [%rd44];
	mad.lo.s32 	%r72, %r71, %r70, %r69;
	ld.global.u32 	%r73, [%rd42+8];
	add.s64 	%rd45, %rd44, %rd43;
	ld.global.u32 	%r74, [%rd45];
	mad.lo.s32 	%r75, %r74, %r73, %r72;
	ld.global.u32 	%r76, [%rd42+12];
	add.s64 	%rd46, %rd45, %rd43;
	ld.global.u32 	%r77, [%rd46];
	mad.lo.s32 	%r104, %r77, %r76, %r75;
	add.s32 	%r99, %r99, 4;
$L__BB0_7:
	setp.eq.s32 	%p6, %r17, 0;
	@%p6 bra 	$L__BB0_12;
	setp.eq.s32 	%p7, %r17, 1;
	@%p7 bra 	$L__BB0_10;
	add.s32 	%r79, %r99, %r3;
	mul.wide.u32 	%rd47, %r79, 4;
	add.s64 	%rd48, %rd2, %rd47;
	ld.global.u32 	%r80, [%rd48];
	mad.lo.s32 	%r81, %r99, %r30, %r2;
	mul.wide.s32 	%rd49, %r81, 4;
	add.s64 	%rd50, %rd1, %rd49;
	ld.global.u32 	%r82, [%rd50];
	mad.lo.s32 	%r83, %r82, %r80, %r104;
	cvt.u64.u32 	%rd51, %r3;
	cvt.u64.u32 	%rd52, %r99;
	add.s64 	%rd53, %rd52, %rd51;
	shl.b64 	%rd54, %rd53, 2;
	add.s64 	%rd55, %rd2, %rd54;
	ld.global.u32 	%r84, [%rd55+4];
	mul.wide.s32 	%rd56, %r30, 4;
	add.s64 	%rd57, %rd50, %rd56;
	ld.global.u32 	%r85, [%rd57];
	mad.lo.s32 	%r104, %r85, %r84, %r83;
	add.s32 	%r99, %r99, 2;
$L__BB0_10:
	and.b32  	%r86, %r30, 1;
	setp.eq.b32 	%p8, %r86, 1;
	not.pred 	%p9, %p8;
	@%p9 bra 	$L__BB0_12;
	add.s32 	%r87, %r99, %r3;
	mul.wide.u32 	%rd58, %r87, 4;
	add.s64 	%rd59, %rd2, %rd58;
	ld.global.u32 	%r88, [%rd59];
	mad.lo.s32 	%r89, %r99, %r30, %r2;
	mul.wide.s32 	%rd60, %r89, 4;
	add.s64 	%rd61, %rd1, %rd60;
	ld.global.u32 	%r90, [%rd61];
	mad.lo.s32 	%r104, %r90, %r88, %r104;
$L__BB0_12:
	ld.param.u64 	%rd65, [_Z17blockStripeKernelPiS_S_i_param_2];
	add.s32 	%r91, %r3, %r2;
	cvta.to.global.u64 	%rd62, %rd65;
	mul.wide.s32 	%rd63, %r91, 4;
	add.s64 	%rd64, %rd62, %rd63;
	st.global.u32 	[%rd64], %r104;
$L__BB0_13:
	ret;

}


// ===== COMPILED SASS (sm_100) =====

	.target	sm_100

	.elftype	@"ET_EXEC"


//--------------------- .note.nv.tkinfo           --------------------------
	.section	.note.nv.tkinfo,"",@"SHT_NOTE"
	.sectionflags	@"SHF_NOTE_NV_TKINFO"
	.tkinfo
        /*0018*/ 	.word	0x00000002
        /*0030*/ 	.string	""
        /*0030*/ 	.string	"ptxas"
        /*0030*/ 	.string	"Cuda compilation tools, release 13.0, V13.0.88"
        /*0030*/ 	.string	"Build cuda_13.0.r13.0/compiler.36424714_0"
        /*0030*/ 	.string	"-arch sm_100 -m 64 "



//--------------------- .note.nv.cuinfo           --------------------------
	.section	.note.nv.cuinfo,"",@"SHT_NOTE"
	.sectionflags	@"SHF_NOTE_NV_CUINFO"
        /*0018*/ 	.short	0x0002
        /*001a*/ 	.short	0x0064
        /*001c*/ 	.short	0x0082
	.zero		2


//--------------------- .nv.info                  --------------------------
	.section	.nv.info,"",@"SHT_CUDA_INFO"
	.align	4


	//----- nvinfo : EIATTR_REGCOUNT
	.align		4
        /*0000*/ 	.byte	0x04, 0x2f
        /*0002*/ 	.short	(.L_1 - .L_0)
	.align		4
.L_0:
        /*0004*/ 	.word	index@(_Z17blockStripeKernelPiS_S_i)
        /*0008*/ 	.word	0x0000001e


	//----- nvinfo : EIATTR_FRAME_SIZE
	.align		4
.L_1:
        /*000c*/ 	.byte	0x04, 0x11
        /*000e*/ 	.short	(.L_3 - .L_2)
	.align		4
.L_2:
        /*0010*/ 	.word	index@(_Z17blockStripeKernelPiS_S_i)
        /*0014*/ 	.word	0x00000000


	//----- nvinfo : EIATTR_MIN_STACK_SIZE
	.align		4
.L_3:
        /*0018*/ 	.byte	0x04, 0x12
        /*001a*/ 	.short	(.L_5 - .L_4)
	.align		4
.L_4:
        /*001c*/ 	.word	index@(_Z17blockStripeKernelPiS_S_i)
        /*0020*/ 	.word	0x00000000
.L_5:


//--------------------- .nv.compat                --------------------------
	.section	.nv.compat,"",@"SHT_CUDA_COMPAT_INFO"
	.align	4
        /*0000*/ 	.byte	0x02, 0x09, 0x00, 0x00, 0x02, 0x02, 0x01, 0x00, 0x02, 0x05, 0x05, 0x00, 0x03, 0x07, 0x01, 0x01
        /*0010*/ 	.byte	0x02, 0x03, 0x00, 0x00, 0x02, 0x06, 0x01, 0x00, 0x04, 0x0b, 0x08, 0x00, 0x09, 0x00, 0x00, 0x00
        /*0020*/ 	.byte	0x00, 0x00, 0x00, 0x00


//--------------------- .nv.info._Z17blockStripeKernelPiS_S_i --------------------------
	.section	.nv.info._Z17blockStripeKernelPiS_S_i,"",@"SHT_CUDA_INFO"
	.sectionflags	@""
	.align	4


	//----- nvinfo : EIATTR_CUDA_API_VERSION
	.align		4
        /*0000*/ 	.byte	0x04, 0x37
        /*0002*/ 	.short	(.L_7 - .L_6)
.L_6:
        /*0004*/ 	.word	0x00000082


	//----- nvinfo : EIATTR_KPARAM_INFO
	.align		4
.L_7:
        /*0008*/ 	.byte	0x04, 0x17
        /*000a*/ 	.short	(.L_9 - .L_8)
.L_8:
        /*000c*/ 	.word	0x00000000
        /*0010*/ 	.short	0x0003
        /*0012*/ 	.short	0x0018
        /*0014*/ 	.byte	0x00, 0xf0, 0x11, 0x00


	//----- nvinfo : EIATTR_KPARAM_INFO
	.align		4
.L_9:
        /*0018*/ 	.byte	0x04, 0x17
        /*001a*/ 	.short	(.L_11 - .L_10)
.L_10:
        /*001c*/ 	.word	0x00000000
        /*0020*/ 	.short	0x0002
        /*0022*/ 	.short	0x0010
        /*0024*/ 	.byte	0x00, 0xf5, 0x21, 0x00


	//----- nvinfo : EIATTR_KPARAM_INFO
	.align		4
.L_11:
        /*0028*/ 	.byte	0x04, 0x17
        /*002a*/ 	.short	(.L_13 - .L_12)
.L_12:
        /*002c*/ 	.word	0x00000000
        /*0030*/ 	.short	0x0001
        /*0032*/ 	.short	0x0008
        /*0034*/ 	.byte	0x00, 0xf5, 0x21, 0x00


	//----- nvinfo : EIATTR_KPARAM_INFO
	.align		4
.L_13:
        /*0038*/ 	.byte	0x04, 0x17
        /*003a*/ 	.short	(.L_15 - .L_14)
.L_14:
        /*003c*/ 	.word	0x00000000
        /*0040*/ 	.short	0x0000
        /*0042*/ 	.short	0x0000
        /*0044*/ 	.byte	0x00, 0xf5, 0x21, 0x00


	//----- nvinfo : EIATTR_SPARSE_MMA_MASK
	.align		4
.L_15:
        /*0048*/ 	.byte	0x03, 0x50
        /*004a*/ 	.short	0x0000


	//----- nvinfo : EIATTR_MAXREG_COUNT
	.align		4
        /*004c*/ 	.byte	0x03, 0x1b
        /*004e*/ 	.short	0x00ff


	//----- nvinfo : EIATTR_MERCURY_ISA_VERSION
	.align		4
        /*0050*/ 	.byte	0x03, 0x5f
        /*0052*/ 	.short	0x0101


	//----- nvinfo : EIATTR_VRC_CTA_INIT_COUNT
	.align		4
        /*0054*/ 	.byte	0x02, 0x4a
	.zero		1
	.zero		1


	//----- nvinfo : EIATTR_EXIT_INSTR_OFFSETS
	.align		4
        /*0058*/ 	.byte	0x04, 0x1c
        /*005a*/ 	.short	(.L_17 - .L_16)


	//   ....[0]....
.L_16:
        /*005c*/ 	.word	0x000000c0


	//   ....[1]....
        /*0060*/ 	.word	0x00000a90


	//----- nvinfo : EIATTR_CBANK_PARAM_SIZE
	.align		4
.L_17:
        /*0064*/ 	.byte	0x03, 0x19
        /*0066*/ 	.short	0x001c


	//----- nvinfo : EIATTR_PARAM_CBANK
	.align		4
        /*0068*/ 	.byte	0x04, 0x0a
        /*006a*/ 	.short	(.L_19 - .L_18)
	.align		4
.L_18:
        /*006c*/ 	.word	index@(.nv.constant0._Z17blockStripeKernelPiS_S_i)
        /*0070*/ 	.short	0x0380
        /*0072*/ 	.short	0x001c


	//----- nvinfo : EIATTR_SW_WAR
	.align		4
.L_19:
        /*0074*/ 	.byte	0x04, 0x36
        /*0076*/ 	.short	(.L_21 - .L_20)
.L_20:
        /*0078*/ 	.word	0x00000008
.L_21:


//--------------------- .nv.callgraph             --------------------------
	.section	.nv.callgraph,"",@"SHT_CUDA_CALLGRAPH"
	.align	4
	.sectionentsize	8
	.align		4
        /*0000*/ 	.word	0x00000000
	.align		4
        /*0004*/ 	.word	0xffffffff
	.align		4
        /*0008*/ 	.word	0x00000000
	.align		4
        /*000c*/ 	.word	0xfffffffe
	.align		4
        /*0010*/ 	.word	0x00000000
	.align		4
        /*0014*/ 	.word	0xfffffffd
	.align		4
        /*0018*/ 	.word	0x00000000
	.align		4
        /*001c*/ 	.word	0xfffffffc


//--------------------- .text._Z17blockStripeKernelPiS_S_i --------------------------
	.section	.text._Z17blockStripeKernelPiS_S_i,"ax",@progbits
	.align	128
        .global         _Z17blockStripeKernelPiS_S_i
        .type           _Z17blockStripeKernelPiS_S_i,@function
        .size           _Z17blockStripeKernelPiS_S_i,(.L_x_5 - _Z17blockStripeKernelPiS_S_i)
        .other          _Z17blockStripeKernelPiS_S_i,@"STO_CUDA_ENTRY STV_DEFAULT"
_Z17blockStripeKernelPiS_S_i:
.text._Z17blockStripeKernelPiS_S_i:
[----:B------:R-:W-:Y:S01]  /*0000*/  LDC R1, c[0x0][0x37c] ;  /* 0x0000df00ff017b82 */ /* 0x000fe20000000800 */
[----:B------:R-:W0:Y:S07]  /*0010*/  S2R R0, SR_TID.Y ;  /* 0x0000000000007919 */ /* 0x000e2e0000002200 */
[----:B------:R-:W0:Y:S01]  /*0020*/  S2UR UR4, SR_CTAID.Y ;  /* 0x00000000000479c3 */ /* 0x000e220000002600 */
[----:B------:R-:W1:Y:S01]  /*0030*/  LDCU UR20, c[0x0][0x398] ;  /* 0x00007300ff1477ac */ /* 0x000e620008000800 */
[----:B------:R-:W2:Y:S06]  /*0040*/  S2R R3, SR_TID.X ;  /* 0x0000000000037919 */ /* 0x000eac0000002100 */
[----:B------:R-:W0:Y:S08]  /*0050*/  LDC R13, c[0x0][0x364] ;  /* 0x0000d900ff0d7b82 */ /* 0x000e300000000800 */
[----:B------:R-:W2:Y:S08]  /*0060*/  S2UR UR5, SR_CTAID.X ;  /* 0x00000000000579c3 */ /* 0x000eb00000002500 */
[----:B------:R-:W2:Y:S01]  /*0070*/  LDC R2, c[0x0][0x360] ;  /* 0x0000d800ff027b82 */ /* 0x000ea20000000800 */
[----:B0-----:R-:W-:-:S02]  /*0080*/  IMAD R13, R13, UR4, R0 ;  /* 0x000000040d0d7c24 */ /* 0x001fc4000f8e0200 */
[----:B--2---:R-:W-:-:S05]  /*0090*/  IMAD R0, R2, UR5, R3 ;  /* 0x0000000502007c24 */ /* 0x004fca000f8e0203 */
[----:B------:R-:W-:-:S04]  /*00a0*/  VIMNMX R2, PT, PT, R13, R0, !PT ;  /* 0x000000000d027248 */ /* 0x000fc80007fe0100 */
[----:B-1----:R-:W-:-:S13]  /*00b0*/  ISETP.GE.AND P0, PT, R2, UR20, PT ;  /* 0x0000001402007c0c */ /* 0x002fda000bf06270 */
[----:B------:R-:W-:Y:S05]  /*00c0*/  @P0 EXIT ;  /* 0x000000000000094d */ /* 0x000fea0003800000 */
[----:B------:R-:W-:Y:S01]  /*00d0*/  UISETP.GE.U32.AND UP0, UPT, UR20, 0x8, UPT ;  /* 0x000000081400788c */ /* 0x000fe2000bf06070 */
[----:B------:R-:W-:Y:S02]  /*00e0*/  HFMA2 R12, -RZ, RZ, 0, 0 ;  /* 0x00000000ff0c7431 */ /* 0x000fe400000001ff */
[----:B------:R-:W-:Y:S01]  /*00f0*/  IMAD R13, R13, UR20, RZ ;  /* 0x000000140d0d7c24 */ /* 0x000fe2000f8e02ff */
[----:B------:R-:W-:Y:S01]  /*0100*/  UMOV UR4, URZ ;  /* 0x000000ff00047c82 */ /* 0x000fe20008000000 */
[----:B------:R-:W0:Y:S04]  /*0110*/  LDCU.64 UR18, c[0x0][0x358] ;  /* 0x00006b00ff1277ac */ /* 0x000e280008000a00 */
[----:B------:R-:W-:Y:S05]  /*0120*/  BRA.U !UP0, `(.L_x_0) ;  /* 0x0000000508047547 */ /* 0x000fea000b800000 */
[----:B------:R-:W1:Y:S01]  /*0130*/  LDCU.128 UR24, c[0x0][0x380] ;  /* 0x00007000ff1877ac */ /* 0x000e620008000c00 */
[----:B------:R-:W-:Y:S02]  /*0140*/  MOV R12, RZ ;  /* 0x000000ff000c7202 */ /* 0x000fe40000000f00 */
[----:B------:R-:W-:Y:S01]  /*0150*/  MOV R14, R0 ;  /* 0x00000000000e7202 */ /* 0x000fe20000000f00 */
[----:B------:R-:W-:-:S04]  /*0160*/  ULOP3.LUT UR4, UR20, 0x7ffffff8, URZ, 0xc0, !UPT ;  /* 0x7ffffff814047892 */ /* 0x000fc8000f8ec0ff */
[----:B------:R-:W-:Y:S01]  /*0170*/  UIADD3 UR5, UPT, UPT, -UR4, URZ, URZ ;  /* 0x000000ff04057290 */ /* 0x000fe2000fffe1ff */
[----:B-1----:R-:W-:Y:S01]  /*0180*/  MOV R2, UR24 ;  /* 0x0000001800027c02 */ /* 0x002fe20008000f00 */
[----:B------:R-:W-:Y:S01]  /*0190*/  UIMAD.WIDE UR6, UR20, 0x8, UR26 ;  /* 0x00000008140678a5 */ /* 0x000fe2000f8e021a */
[----:B------:R-:W-:Y:S01]  /*01a0*/  MOV R3, UR25 ;  /* 0x0000001900037c02 */ /* 0x000fe20008000f00 */
[----:B------:R-:W-:Y:S02]  /*01b0*/  UIMAD.WIDE UR8, UR20, 0xc, UR26 ;  /* 0x0000000c140878a5 */ /* 0x000fe4000f8e021a */
[----:B------:R-:W-:Y:S01]  /*01c0*/  UIMAD.WIDE UR10, UR20, 0x10, UR26 ;  /* 0x00000010140a78a5 */ /* 0x000fe2000f8e021a */
[----:B------:R-:W-:Y:S01]  /*01d0*/  IMAD.WIDE.U32 R2, R13, 0x4, R2 ;  /* 0x000000040d027825 */ /* 0x000fe200078e0002 */
[----:B------:R-:W-:Y:S02]  /*01e0*/  UIMAD.WIDE UR12, UR20, 0x14, UR26 ;  /* 0x00000014140c78a5 */ /* 0x000fe4000f8e021a */
[----:B------:R-:W-:Y:S01]  /*01f0*/  UIMAD.WIDE UR14, UR20, 0x18, UR26 ;  /* 0x00000018140e78a5 */ /* 0x000fe2000f8e021a */
[----:B------:R-:W-:Y:S01]  /*0200*/  IADD3 R2, P0, PT, R2, 0x10, RZ ;  /* 0x0000001002027810 */ /* 0x000fe20007f1e0ff */
[----:B------:R-:W-:-:S03]  /*0210*/  UIMAD.WIDE UR16, UR20, 0x1c, UR26 ;  /* 0x0000001c141078a5 */ /* 0x000fc6000f8e021a */
[----:B------:R-:W-:-:S09]  /*0220*/  IADD3.X R3, PT, PT, RZ, R3, RZ, P0, !PT ;  /* 0x00000003ff037210 */ /* 0x000fd200007fe4ff */
.L_x_1:
[----:B------:R-:W-:Y:S01]  /*0230*/  UIMAD.WIDE UR22, UR20, 0x4, UR26 ;  /* 0x00000004141678a5 */ /* 0x000fe2000f8e021a */
[----:B------:R-:W-:Y:S02]  /*0240*/  IMAD.MOV.U32 R23, RZ, RZ, 0x4 ;  /* 0x00000004ff177424 */ /* 0x000fe400078e00ff */
[----:B------:R-:W-:Y:S01]  /*0250*/  HFMA2 R11, -RZ, RZ, 0, 2.384185791015625e-07 ;  /* 0x00000004ff0b7431 */ /* 0x000fe200000001ff */
[----:B------:R-:W-:Y:S01]  /*0260*/  MOV R25, 0x4 ;  /* 0x0000000400197802 */ /* 0x000fe20000000f00 */
[----:B0-----:R-:W2:Y:S01]  /*0270*/  LDG.E R21, desc[UR18][R2.64+-0x10] ;  /* 0xfffff01202157981 */ /* 0x001ea2000c1e1900 */
[C---:B------:R-:W-:Y:S01]  /*0280*/  IMAD.WIDE R22, R14.reuse, R23, UR26 ;  /* 0x0000001a0e167e25 */ /* 0x040fe2000f8e0217 */
[----:B------:R-:W-:Y:S02]  /*0290*/  MOV R8, UR22 ;  /* 0x0000001600087c02 */ /* 0x000fe40008000f00 */
[----:B------:R-:W-:Y:S01]  /*02a0*/  MOV R9, UR23 ;  /* 0x0000001700097c02 */ /* 0x000fe20008000f00 */
[----:B------:R-:W3:Y:S02]  /*02b0*/  LDG.E R19, desc[UR18][R2.64+-0xc] ;  /* 0xfffff41202137981 */ /* 0x000ee4000c1e1900 */
[----:B------:R-:W-:-:S02]  /*02c0*/  IMAD.WIDE R8, R14, 0x4, R8 ;  /* 0x000000040e087825 */ /* 0x000fc400078e0208 */
[----:B------:R-:W2:Y:S01]  /*02d0*/  LDG.E R22, desc[UR18][R22.64] ;  /* 0x0000001216167981 */ /* 0x000ea2000c1e1900 */
[----:B------:R-:W-:Y:S01]  /*02e0*/  MOV R5, 0x4 ;  /* 0x0000000400057802 */ /* 0x000fe20000000f00 */
[C---:B------:R-:W-:Y:S02]  /*02f0*/  IMAD.WIDE R24, R14.reuse, R25, UR6 ;  /* 0x000000060e187e25 */ /* 0x040fe4000f8e0219 */
[----:B------:R0:W3:Y:S02]  /*0300*/  LDG.E R20, desc[UR18][R8.64] ;  /* 0x0000001208147981 */ /* 0x0000e4000c1e1900 */
[----:B------:R-:W-:Y:S02]  /*0310*/  IMAD.WIDE R10, R14, R11, UR8 ;  /* 0x000000080e0a7e25 */ /* 0x000fe4000f8e020b */
[----:B------:R-:W4:Y:S04]  /*0320*/  LDG.E R18, desc[UR18][R24.64] ;  /* 0x0000001218127981 */ /* 0x000f28000c1e1900 */
[----:B------:R-:W4:Y:S01]  /*0330*/  LDG.E R17, desc[UR18][R2.64+-0x8] ;  /* 0xfffff81202117981 */ /* 0x000f22000c1e1900 */
[----:B0-----:R-:W-:-:S02]  /*0340*/  HFMA2 R9, -RZ, RZ, 0, 2.384185791015625e-07 ;  /* 0x00000004ff097431 */ /* 0x001fc400000001ff */
[----:B------:R-:W-:Y:S01]  /*0350*/  IMAD.MOV.U32 R7, RZ, RZ, 0x4 ;  /* 0x00000004ff077424 */ /* 0x000fe200078e00ff */
[----:B------:R0:W5:Y:S01]  /*0360*/  LDG.E R16, desc[UR18][R10.64] ;  /* 0x000000120a107981 */ /* 0x000162000c1e1900 */
[----:B------:R-:W-:-:S03]  /*0370*/  IMAD.WIDE R4, R14, R5, UR10 ;  /* 0x0000000a0e047e25 */ /* 0x000fc6000f8e0205 */
[----:B------:R-:W5:Y:S01]  /*0380*/  LDG.E R15, desc[UR18][R2.64+-0x4] ;  /* 0xfffffc12020f7981 */ /* 0x000f62000c1e1900 */
[C---:B------:R-:W-:Y:S01]  /*0390*/  IMAD.WIDE R6, R14.reuse, R7, UR12 ;  /* 0x0000000c0e067e25 */ /* 0x040fe2000f8e0207 */
[----:B------:R-:W-:Y:S02]  /*03a0*/  MOV R27, 0x4 ;  /* 0x00000004001b7802 */ /* 0x000fe40000000f00 */
[----:B------:R1:W5:Y:S01]  /*03b0*/  LDG.E R4, desc[UR18][R4.64] ;  /* 0x0000001204047981 */ /* 0x000362000c1e1900 */
[----:B------:R-:W-:-:S03]  /*03c0*/  IMAD.WIDE R8, R14, R9, UR14 ;  /* 0x0000000e0e087e25 */ /* 0x000fc6000f8e0209 */
[----:B------:R-:W5:Y:S01]  /*03d0*/  LDG.E R23, desc[UR18][R2.64] ;  /* 0x0000001202177981 */ /* 0x000f62000c1e1900 */
[----:B0-----:R-:W-:-:S03]  /*03e0*/  IMAD.WIDE R10, R14, R27, UR16 ;  /* 0x000000100e0a7e25 */ /* 0x001fc6000f8e021b */
[----:B------:R-:W5:Y:S04]  /*03f0*/  LDG.E R7, desc[UR18][R6.64] ;  /* 0x0000001206077981 */ /* 0x000f68000c1e1900 */
[----:B------:R-:W5:Y:S04]  /*0400*/  LDG.E R24, desc[UR18][R2.64+0x4] ;  /* 0x0000041202187981 */ /* 0x000f68000c1e1900 */
[----:B------:R-:W5:Y:S04]  /*0410*/  LDG.E R8, desc[UR18][R8.64] ;  /* 0x0000001208087981 */ /* 0x000f68000c1e1900 */
[----:B------:R-:W5:Y:S04]  /*0420*/  LDG.E R25, desc[UR18][R2.64+0x8] ;  /* 0x0000081202197981 */ /* 0x000f68000c1e1900 */
[----:B------:R-:W5:Y:S04]  /*0430*/  LDG.E R10, desc[UR18][R10.64] ;  /* 0x000000120a0a7981 */ /* 0x000f68000c1e1900 */
[----:B------:R0:W5:Y:S01]  /*0440*/  LDG.E R27, desc[UR18][R2.64+0xc] ;  /* 0x00000c12021b7981 */ /* 0x000162000c1e1900 */
[----:B------:R-:W-:-:S04]  /*0450*/  UIADD3 UR5, UPT, UPT, UR5, 0x8, URZ ;  /* 0x0000000805057890 */ /* 0x000fc8000fffe0ff */
[----:B------:R-:W-:Y:S01]  /*0460*/  UISETP.NE.AND UP0, UPT, UR5, URZ, UPT ;  /* 0x000000ff0500728c */ /* 0x000fe2000bf05270 */
[----:B-1----:R-:W-:Y:S02]  /*0470*/  MOV R5, UR20 ;  /* 0x0000001400057c02 */ /* 0x002fe40008000f00 */
[----:B0-----:R-:W-:Y:S02]  /*0480*/  IADD3 R2, P0, PT, R2, 0x20, RZ ;  /* 0x0000002002027810 */ /* 0x001fe40007f1e0ff */
[----:B------:R-:W-:Y:S02]  /*0490*/  LEA R14, R5, R14, 0x3 ;  /* 0x0000000e050e7211 */ /* 0x000fe400078e18ff */
[----:B------:R-:W-:Y:S01]  /*04a0*/  IADD3.X R3, PT, PT, RZ, R3, RZ, P0, !PT ;  /* 0x00000003ff037210 */ /* 0x000fe200007fe4ff */
[----:B--2---:R-:W-:-:S04]  /*04b0*/  IMAD R21, R21, R22, R12 ;  /* 0x0000001615157224 */ /* 0x004fc800078e020c */
[----:B---3--:R-:W-:-:S04]  /*04c0*/  IMAD R19, R19, R20, R21 ;  /* 0x0000001413137224 */ /* 0x008fc800078e0215 */
[----:B----4-:R-:W-:-:S04]  /*04d0*/  IMAD R17, R17, R18, R19 ;  /* 0x0000001211117224 */ /* 0x010fc800078e0213 */
[----:B-----5:R-:W-:-:S04]  /*04e0*/  IMAD R15, R15, R16, R17 ;  /* 0x000000100f0f7224 */ /* 0x020fc800078e0211 */
[----:B------:R-:W-:-:S04]  /*04f0*/  IMAD R4, R23, R4, R15 ;  /* 0x0000000417047224 */ /* 0x000fc800078e020f */
[----:B------:R-:W-:-:S04]  /*0500*/  IMAD R4, R24, R7, R4 ;  /* 0x0000000718047224 */ /* 0x000fc800078e0204 */
[----:B------:R-:W-:-:S04]  /*0510*/  IMAD R4, R25, R8, R4 ;  /* 0x0000000819047224 */ /* 0x000fc800078e0204 */
[----:B------:R-:W-:Y:S01]  /*0520*/  IMAD R12, R27, R10, R4 ;  /* 0x0000000a1b0c7224 */ /* 0x000fe200078e0204 */
[----:B------:R-:W-:Y:S06]  /*0530*/  BRA.U UP0, `(.L_x_1) ;  /* 0xfffffffd003c7547 */ /* 0x000fec000b83ffff */
.L_x_0:
[----:B------:R-:W-:-:S04]  /*0540*/  ULOP3.LUT UR6, UR20, 0x7, URZ, 0xc0, !UPT ;  /* 0x0000000714067892 */ /* 0x000fc8000f8ec0ff */
[----:B------:R-:W-:-:S09]  /*0550*/  UISETP.NE.AND UP0, UPT, UR6, URZ, UPT ;  /* 0x000000ff0600728c */ /* 0x000fd2000bf05270 */
[----:B------:R-:W-:Y:S05]  /*0560*/  BRA.U !UP0, `(.L_x_2) ;  /* 0x0000000508387547 */ /* 0x000fea000b800000 */
[----:B------:R-:W-:Y:S02]  /*0570*/  UISETP.GE.U32.AND UP0, UPT, UR6, 0x4, UPT ;  /* 0x000000040600788c */ /* 0x000fe4000bf06070 */
[----:B------:R-:W-:-:S04]  /*0580*/  ULOP3.LUT UR5, UR20, 0x3, URZ, 0xc0, !UPT ;  /* 0x0000000314057892 */ /* 0x000fc8000f8ec0ff */
[----:B------:R-:W-:-:S03]  /*0590*/  UISETP.NE.AND UP1, UPT, UR5, URZ, UPT ;  /* 0x000000ff0500728c */ /* 0x000fc6000bf25270 */
[----:B------:R-:W-:Y:S08]  /*05a0*/  BRA.U !UP0, `(.L_x_3) ;  /* 0x00000001087c7547 */ /* 0x000ff0000b800000 */
[----:B------:R-:W1:Y:S01]  /*05b0*/  LDC.64 R6, c[0x0][0x388] ;  /* 0x0000e200ff067b82 */ /* 0x000e620000000a00 */
[----:B------:R-:W2:Y:S01]  /*05c0*/  LDCU.64 UR6, c[0x0][0x380] ;  /* 0x00007000ff0677ac */ /* 0x000ea20008000a00 */
[----:B------:R-:W-:Y:S01]  /*05d0*/  IMAD.U32 R9, RZ, RZ, UR4 ;  /* 0x00000004ff097e24 */ /* 0x000fe2000f8e00ff */
[C---:B------:R-:W-:Y:S02]  /*05e0*/  IADD3 R3, PT, PT, R13.reuse, UR4, RZ ;  /* 0x000000040d037c10 */ /* 0x040fe4000fffe0ff */
[----:B------:R-:W-:Y:S01]  /*05f0*/  IADD3 R10, P0, PT, R13, UR4, RZ ;  /* 0x000000040d0a7c10 */ /* 0x000fe2000ff1e0ff */
[----:B------:R-:W-:Y:S01]  /*0600*/  IMAD R9, R9, UR20, R0 ;  /* 0x0000001409097c24 */ /* 0x000fe2000f8e0200 */
[----:B------:R-:W-:Y:S01]  /*0610*/  MOV R11, UR20 ;  /* 0x00000014000b7c02 */ /* 0x000fe20008000f00 */
[----:B------:R-:W3:Y:S01]  /*0620*/  LDC.64 R4, c[0x0][0x380] ;  /* 0x0000e000ff047b82 */ /* 0x000ee20000000a00 */
[----:B------:R-:W-:Y:S01]  /*0630*/  MOV R15, UR20 ;  /* 0x00000014000f7c02 */ /* 0x000fe20008000f00 */
[----:B-1----:R-:W-:Y:S01]  /*0640*/  IMAD.WIDE R6, R9, 0x4, R6 ;  /* 0x0000000409067825 */ /* 0x002fe200078e0206 */
[----:B------:R-:W-:-:S05]  /*0650*/  MOV R9, UR20 ;  /* 0x0000001400097c02 */ /* 0x000fca0008000f00 */
[----:B------:R-:W-:Y:S02]  /*0660*/  IMAD.WIDE R8, R9, 0x4, R6 ;  /* 0x0000000409087825 */ /* 0x000fe400078e0206 */
[----:B0-----:R-:W4:Y:S02]  /*0670*/  LDG.E R6, desc[UR18][R6.64] ;  /* 0x0000001206067981 */ /* 0x001f24000c1e1900 */
[----:B---3--:R-:W-:Y:S01]  /*0680*/  IMAD.WIDE.U32 R4, R3, 0x4, R4 ;  /* 0x0000000403047825 */ /* 0x008fe200078e0004 */
[----:B------:R-:W-:Y:S01]  /*0690*/  IADD3.X R3, PT, PT, RZ, RZ, RZ, P0, !PT ;  /* 0x000000ffff037210 */ /* 0x000fe200007fe4ff */
[----:B------:R-:W3:Y:S01]  /*06a0*/  LDG.E R17, desc[UR18][R8.64] ;  /* 0x0000001208117981 */ /* 0x000ee2000c1e1900 */
[----:B--2---:R-:W-:-:S03]  /*06b0*/  LEA R2, P0, R10, UR6, 0x2 ;  /* 0x000000060a027c11 */ /* 0x004fc6000f8010ff */
[----:B------:R-:W4:Y:S01]  /*06c0*/  LDG.E R5, desc[UR18][R4.64] ;  /* 0x0000001204057981 */ /* 0x000f22000c1e1900 */
[----:B------:R-:W-:Y:S01]  /*06d0*/  LEA.HI.X R3, R10, UR7, R3, 0x2, P0 ;  /* 0x000000070a037c11 */ /* 0x000fe200080f1403 */
[----:B------:R-:W-:-:S04]  /*06e0*/  IMAD.WIDE R10, R11, 0x4, R8 ;  /* 0x000000040b0a7825 */ /* 0x000fc800078e0208 */
[----:B------:R-:W3:Y:S01]  /*06f0*/  LDG.E R16, desc[UR18][R2.64+0x4] ;  /* 0x0000041202107981 */ /* 0x000ee2000c1e1900 */
[----:B------:R-:W-:-:S03]  /*0700*/  IMAD.WIDE R14, R15, 0x4, R10 ;  /* 0x000000040f0e7825 */ /* 0x000fc600078e020a */
[----:B------:R-:W2:Y:S04]  /*0710*/  LDG.E R19, desc[UR18][R10.64] ;  /* 0x000000120a137981 */ /* 0x000ea8000c1e1900 */
[----:B------:R-:W2:Y:S04]  /*0720*/  LDG.E R18, desc[UR18][R2.64+0x8] ;  /* 0x0000081202127981 */ /* 0x000ea8000c1e1900 */
[----:B------:R-:W5:Y:S04]  /*0730*/  LDG.E R20, desc[UR18][R2.64+0xc] ;  /* 0x00000c1202147981 */ /* 0x000f68000c1e1900 */
[----:B------:R-:W5:Y:S01]  /*0740*/  LDG.E R14, desc[UR18][R14.64] ;  /* 0x000000120e0e7981 */ /* 0x000f62000c1e1900 */
[----:B------:R-:W-:Y:S01]  /*0750*/  UIADD3 UR4, UPT, UPT, UR4, 0x4, URZ ;  /* 0x0000000404047890 */ /* 0x000fe2000fffe0ff */
[----:B----4-:R-:W-:-:S04]  /*0760*/  IMAD R5, R5, R6, R12 ;  /* 0x0000000605057224 */ /* 0x010fc800078e020c */
[----:B---3--:R-:W-:-:S04]  /*0770*/  IMAD R5, R16, R17, R5 ;  /* 0x0000001110057224 */ /* 0x008fc800078e0205 */
[----:B--2---:R-:W-:-:S04]  /*0780*/  IMAD R5, R18, R19, R5 ;  /* 0x0000001312057224 */ /* 0x004fc800078e0205 */
[----:B-----5:R-:W-:-:S07]  /*0790*/  IMAD R12, R20, R14, R5 ;  /* 0x0000000e140c7224 */ /* 0x020fce00078e0205 */
.L_x_3:
[----:B------:R-:W-:Y:S05]  /*07a0*/  BRA.U !UP1, `(.L_x_2) ;  /* 0x0000000109a87547 */ /* 0x000fea000b800000 */
[----:B------:R-:W-:Y:S01]  /*07b0*/  UISETP.NE.AND UP0, UPT, UR5, 0x1, UPT ;  /* 0x000000010500788c */ /* 0x000fe2000bf05270 */
[----:B------:R-:W-:Y:S01]  /*07c0*/  MOV R7, UR4 ;  /* 0x0000000400077c02 */ /* 0x000fe20008000f00 */
[----:B------:R-:W-:Y:S02]  /*07d0*/  ULOP3.LUT UR5, UR20, 0x1, URZ, 0xc0, !UPT ;  /* 0x0000000114057892 */ /* 0x000fe4000f8ec0ff */
[----:B------:R-:W-:Y:S02]  /*07e0*/  MOV R15, UR20 ;  /* 0x00000014000f7c02 */ /* 0x000fe40008000f00 */
[----:B------:R-:W-:Y:S01]  /*07f0*/  UISETP.NE.U32.AND UP1, UPT, UR5, 0x1, UPT ;  /* 0x000000010500788c */ /* 0x000fe2000bf25070 */
[----:B------:R-:W-:-:S04]  /*0800*/  PLOP3.LUT P1, PT, PT, PT, UP0, 0x80, 0x8 ;  /* 0x000000000008781c */ /* 0x000fc80003f2f008 */
[----:B------:R-:W1:Y:S01]  /*0810*/  @UP0 LDCU.128 UR8, c[0x0][0x380] ;  /* 0x00007000ff0807ac */ /* 0x000e620008000c00 */
[----:B------:R-:W-:Y:S01]  /*0820*/  PLOP3.LUT P0, PT, PT, PT, UP1, 0x80, 0x8 ;  /* 0x000000000008781c */ /* 0x000fe20003f0f018 */
[----:B------:R-:W2:Y:S04]  /*0830*/  @UP0 LDCU.64 UR6, c[0x0][0x380] ;  /* 0x00007000ff0607ac */ /* 0x000ea80008000a00 */
[----:B------:R-:W3:Y:S03]  /*0840*/  @!UP1 LDCU.128 UR12, c[0x0][0x380] ;  /* 0x00007000ff0c97ac */ /* 0x000ee60008000c00 */
[C---:B------:R-:W-:Y:S02]  /*0850*/  @P1 IADD3 R3, PT, PT, R13.reuse, UR4, RZ ;  /* 0x000000040d031c10 */ /* 0x040fe4000fffe0ff */
[----:B------:R-:W-:Y:S01]  /*0860*/  @P1 IADD3 R6, P2, PT, R13, UR4, RZ ;  /* 0x000000040d061c10 */ /* 0x000fe2000ff5e0ff */
[----:B------:R-:W-:Y:S01]  /*0870*/  @UP0 UIADD3 UR4, UPT, UPT, UR4, 0x2, URZ ;  /* 0x0000000204040890 */ /* 0x000fe2000fffe0ff */
[----:B-1----:R-:W-:Y:S01]  /*0880*/  MOV R11, UR9 ;  /* 0x00000009000b7c02 */ /* 0x002fe20008000f00 */
[----:B------:R-:W-:Y:S01]  /*0890*/  IMAD.U32 R10, RZ, RZ, UR8 ;  /* 0x00000008ff0a7e24 */ /* 0x000fe2000f8e00ff */
[----:B------:R-:W-:-:S02]  /*08a0*/  MOV R4, UR10 ;  /* 0x0000000a00047c02 */ /* 0x000fc40008000f00 */
[----:B------:R-:W-:Y:S01]  /*08b0*/  MOV R5, UR11 ;  /* 0x0000000b00057c02 */ /* 0x000fe20008000f00 */
[----:B------:R-:W-:-:S04]  /*08c0*/  @P1 IMAD.WIDE.U32 R10, R3, 0x4, R10 ;  /* 0x00000004030a1825 */ /* 0x000fc800078e000a */
[----:B------:R-:W-:Y:S01]  /*08d0*/  @P1 IMAD R3, R7, UR20, R0 ;  /* 0x0000001407031c24 */ /* 0x000fe2000f8e0200 */
[----:B------:R-:W-:Y:S01]  /*08e0*/  @P1 IADD3.X R7, PT, PT, RZ, RZ, RZ, P2, !PT ;  /* 0x000000ffff071210 */ /* 0x000fe200017fe4ff */
[----:B------:R-:W-:Y:S01]  /*08f0*/  IMAD.U32 R19, RZ, RZ, UR4 ;  /* 0x00000004ff137e24 */ /* 0x000fe2000f8e00ff */
[C---:B--2---:R-:W-:Y:S01]  /*0900*/  @P1 LEA R2, P2, R6.reuse, UR6, 0x2 ;  /* 0x0000000606021c11 */ /* 0x044fe2000f8410ff */
[----:B------:R-:W-:Y:S01]  /*0910*/  @P1 IMAD.WIDE R4, R3, 0x4, R4 ;  /* 0x0000000403041825 */ /* 0x000fe200078e0204 */
[----:B------:R-:W-:Y:S01]  /*0920*/  @!P0 IADD3 R17, PT, PT, R13, UR4, RZ ;  /* 0x000000040d118c10 */ /* 0x000fe2000fffe0ff */
[----:B0-----:R-:W2:Y:S01]  /*0930*/  @P1 LDG.E R11, desc[UR18][R10.64] ;  /* 0x000000120a0b1981 */ /* 0x001ea2000c1e1900 */
[----:B------:R-:W-:Y:S01]  /*0940*/  @P1 LEA.HI.X R3, R6, UR7, R7, 0x2, P2 ;  /* 0x0000000706031c11 */ /* 0x000fe200090f1407 */
[----:B------:R-:W-:Y:S01]  /*0950*/  @!P0 IMAD R19, R19, UR20, R0 ;  /* 0x0000001413138c24 */ /* 0x000fe2000f8e0200 */
[----:B---3--:R-:W-:Y:S01]  /*0960*/  MOV R6, UR12 ;  /* 0x0000000c00067c02 */ /* 0x008fe20008000f00 */
[----:B------:R-:W-:Y:S01]  /*0970*/  @P1 IMAD.WIDE R14, R15, 0x4, R4 ;  /* 0x000000040f0e1825 */ /* 0x000fe200078e0204 */
[----:B------:R-:W-:Y:S01]  /*0980*/  MOV R7, UR13 ;  /* 0x0000000d00077c02 */ /* 0x000fe20008000f00 */
[----:B------:R-:W2:Y:S01]  /*0990*/  @P1 LDG.E R4, desc[UR18][R4.64] ;  /* 0x0000001204041981 */ /* 0x000ea2000c1e1900 */
[----:B------:R-:W-:-:S02]  /*09a0*/  MOV R8, UR14 ;  /* 0x0000000e00087c02 */ /* 0x000fc40008000f00 */
[----:B------:R-:W-:Y:S01]  /*09b0*/  MOV R9, UR15 ;  /* 0x0000000f00097c02 */ /* 0x000fe20008000f00 */
[----:B------:R-:W-:Y:S01]  /*09c0*/  @!P0 IMAD.WIDE.U32 R6, R17, 0x4, R6 ;  /* 0x0000000411068825 */ /* 0x000fe200078e0006 */
[----:B------:R-:W3:Y:S03]  /*09d0*/  @P1 LDG.E R14, desc[UR18][R14.64] ;  /* 0x000000120e0e1981 */ /* 0x000ee6000c1e1900 */
[----:B------:R-:W-:Y:S01]  /*09e0*/  @!P0 IMAD.WIDE R8, R19, 0x4, R8 ;  /* 0x0000000413088825 */ /* 0x000fe200078e0208 */
[----:B------:R-:W3:Y:S04]  /*09f0*/  @P1 LDG.E R2, desc[UR18][R2.64+0x4] ;  /* 0x0000041202021981 */ /* 0x000ee8000c1e1900 */
[----:B------:R-:W4:Y:S04]  /*0a00*/  @!P0 LDG.E R7, desc[UR18][R6.64] ;  /* 0x0000001206078981 */ /* 0x000f28000c1e1900 */
[----:B------:R-:W4:Y:S01]  /*0a10*/  @!P0 LDG.E R8, desc[UR18][R8.64] ;  /* 0x0000001208088981 */ /* 0x000f22000c1e1900 */
[----:B--2---:R-:W-:-:S04]  /*0a20*/  @P1 IMAD R11, R11, R4, R12 ;  /* 0x000000040b0b1224 */ /* 0x004fc800078e020c */
[----:B---3--:R-:W-:-:S04]  /*0a30*/  @P1 IMAD R12, R2, R14, R11 ;  /* 0x0000000e020c1224 */ /* 0x008fc800078e020b */
[----:B----4-:R-:W-:-:S07]  /*0a40*/  @!P0 IMAD R12, R7, R8, R12 ;  /* 0x00000008070c8224 */ /* 0x010fce00078e020c */
.L_x_2:
[----:B------:R-:W1:Y:S01]  /*0a50*/  LDC.64 R2, c[0x0][0x390] ;  /* 0x0000e400ff027b82 */ /* 0x000e620000000a00 */
[----:B------:R-:W-:-:S05]  /*0a60*/  IADD3 R13, PT, PT, R0, R13, RZ ;  /* 0x0000000d000d7210 */ /* 0x000fca0007ffe0ff */
[----:B-1----:R-:W-:-:S05]  /*0a70*/  IMAD.WIDE R2, R13, 0x4, R2 ;  /* 0x000000040d027825 */ /* 0x002fca00078e0202 */
[----:B0-----:R-:W-:Y:S01]  /*0a80*/  STG.E desc[UR18][R2.64], R12 ;  /* 0x0000000c02007986 */ /* 0x001fe2000c101912 */
[----:B------:R-:W-:Y:S05]  /*0a90*/  EXIT ;  /* 0x000000000000794d */ /* 0x000fea0003800000 */
.L_x_4:
[----:B------:R-:W-:-:S00]  /*0aa0*/  BRA `(.L_x_4) ;  /* 0xfffffffc00fc7947 */ /* 0x000fc0000383ffff */
[----:B------:R-:W-:-:S00]  /*0ab0*/  NOP ;  /* 0x0000000000007918 */ /* 0x000fc00000000000 */
        /* <DEDUP_REMOVED lines=12> */
.L_x_5:


//--------------------- .nv.shared.reserved.0     --------------------------
	.section	.nv.shared.reserved.0,"aw",@nobits
	.weak		__nv_reservedSMEM_offset_0_alias
	.size		__nv_reservedSMEM_offset_0_alias, 0, 64
	.other		__nv_reservedSMEM_offset_0_alias,@"STO_CUDA_RESERVED_SHARED STV_DEFAULT"
__nv_reservedSMEM_offset_0_alias:
	.zero		0
	.zero		64


//--------------------- .nv.constant0._Z17blockStripeKernelPiS_S_i --------------------------
	.section	.nv.constant0._Z17blockStripeKernelPiS_S_i,"a",@progbits
	.sectionflags	@""
	.align	4
.nv.constant0._Z17blockStripeKernelPiS_S_i:
	.zero		924


//--------------------- SYMBOLS --------------------------

	.type		.nv.reservedSmem.offset0,@object
	.size		.nv.reservedSmem.offset0,0x4
